//
// Generated by NVIDIA NVVM Compiler
//
// Compiler Build ID: CL-36424714
// Cuda compilation tools, release 13.0, V13.0.88
// Based on NVVM 20.0.0
//

.version 9.0
.target sm_100
.address_size 64

	// .globl	_Z10tensor_addPfS_S_i

.visible .entry _Z10tensor_addPfS_S_i(
	.param .u64 .ptr .align 1 _Z10tensor_addPfS_S_i_param_0,
	.param .u64 .ptr .align 1 _Z10tensor_addPfS_S_i_param_1,
	.param .u64 .ptr .align 1 _Z10tensor_addPfS_S_i_param_2,
	.param .u32 _Z10tensor_addPfS_S_i_param_3
)
{
	.reg .pred 	%p<2>;
	.reg .b32 	%r<6>;
	.reg .b32 	%f<4>;
	.reg .b64 	%rd<11>;

	ld.param.u64 	%rd1, [_Z10tensor_addPfS_S_i_param_0];
	ld.param.u64 	%rd2, [_Z10tensor_addPfS_S_i_param_1];
	ld.param.u64 	%rd3, [_Z10tensor_addPfS_S_i_param_2];
	ld.param.u32 	%r2, [_Z10tensor_addPfS_S_i_param_3];
	mov.u32 	%r3, %ctaid.x;
	mov.u32 	%r4, %ntid.x;
	mov.u32 	%r5, %tid.x;
	mad.lo.s32 	%r1, %r3, %r4, %r5;
	setp.ge.s32 	%p1, %r1, %r2;
	@%p1 bra 	$L__BB0_2;
	cvta.to.global.u64 	%rd4, %rd1;
	cvta.to.global.u64 	%rd5, %rd2;
	cvta.to.global.u64 	%rd6, %rd3;
	mul.wide.s32 	%rd7, %r1, 4;
	add.s64 	%rd8, %rd4, %rd7;
	ld.global.f32 	%f1, [%rd8];
	add.s64 	%rd9, %rd5, %rd7;
	ld.global.f32 	%f2, [%rd9];
	add.f32 	%f3, %f1, %f2;
	add.s64 	%rd10, %rd6, %rd7;
	st.global.f32 	[%rd10], %f3;
$L__BB0_2:
	ret;

}
	// .globl	_Z10tensor_mulPfS_S_i
.visible .entry _Z10tensor_mulPfS_S_i(
	.param .u64 .ptr .align 1 _Z10tensor_mulPfS_S_i_param_0,
	.param .u64 .ptr .align 1 _Z10tensor_mulPfS_S_i_param_1,
	.param .u64 .ptr .align 1 _Z10tensor_mulPfS_S_i_param_2,
	.param .u32 _Z10tensor_mulPfS_S_i_param_3
)
{
	.reg .pred 	%p<2>;
	.reg .b32 	%r<6>;
	.reg .b32 	%f<4>;
	.reg .b64 	%rd<11>;

	ld.param.u64 	%rd1, [_Z10tensor_mulPfS_S_i_param_0];
	ld.param.u64 	%rd2, [_Z10tensor_mulPfS_S_i_param_1];
	ld.param.u64 	%rd3, [_Z10tensor_mulPfS_S_i_param_2];
	ld.param.u32 	%r2, [_Z10tensor_mulPfS_S_i_param_3];
	mov.u32 	%r3, %ctaid.x;
	mov.u32 	%r4, %ntid.x;
	mov.u32 	%r5, %tid.x;
	mad.lo.s32 	%r1, %r3, %r4, %r5;
	setp.ge.s32 	%p1, %r1, %r2;
	@%p1 bra 	$L__BB1_2;
	cvta.to.global.u64 	%rd4, %rd1;
	cvta.to.global.u64 	%rd5, %rd2;
	cvta.to.global.u64 	%rd6, %rd3;
	mul.wide.s32 	%rd7, %r1, 4;
	add.s64 	%rd8, %rd4, %rd7;
	ld.global.f32 	%f1, [%rd8];
	add.s64 	%rd9, %rd5, %rd7;
	ld.global.f32 	%f2, [%rd9];
	mul.f32 	%f3, %f1, %f2;
	add.s64 	%rd10, %rd6, %rd7;
	st.global.f32 	[%rd10], %f3;
$L__BB1_2:
	ret;

}
	// .globl	_Z14tensor_reshapePfS_ii
.visible .entry _Z14tensor_reshapePfS_ii(
	.param .u64 .ptr .align 1 _Z14tensor_reshapePfS_ii_param_0,
	.param .u64 .ptr .align 1 _Z14tensor_reshapePfS_ii_param_1,
	.param .u32 _Z14tensor_reshapePfS_ii_param_2,
	.param .u32 _Z14tensor_reshapePfS_ii_param_3
)
{
	.reg .pred 	%p<2>;
	.reg .b32 	%r<8>;
	.reg .b32 	%f<2>;
	.reg .b64 	%rd<9>;

	ld.param.u64 	%rd1, [_Z14tensor_reshapePfS_ii_param_0];
	ld.param.u64 	%rd2, [_Z14tensor_reshapePfS_ii_param_1];
	ld.param.u32 	%r2, [_Z14tensor_reshapePfS_ii_param_2];
	ld.param.u32 	%r3, [_Z14tensor_reshapePfS_ii_param_3];
	mov.u32 	%r4, %ctaid.x;
	mov.u32 	%r5, %ntid.x;
	mov.u32 	%r6, %tid.x;
	mad.lo.s32 	%r1, %r4, %r5, %r6;
	setp.ge.s32 	%p1, %r1, %r3;
	@%p1 bra 	$L__BB2_2;
	cvta.to.global.u64 	%rd3, %rd1;
	cvta.to.global.u64 	%rd4, %rd2;
	rem.s32 	%r7, %r1, %r2;
	mul.wide.s32 	%rd5, %r7, 4;
	add.s64 	%rd6, %rd3, %rd5;
	ld.global.f32 	%f1, [%rd6];
	mul.wide.s32 	%rd7, %r1, 4;
	add.s64 	%rd8, %rd4, %rd7;
	st.global.f32 	[%rd8], %f1;
$L__BB2_2:
	ret;

}


// ===== COMPILED SASS (sm_100) =====

	.target	sm_100

	.elftype	@"ET_EXEC"


//--------------------- .note.nv.tkinfo           --------------------------
	.section	.note.nv.tkinfo,"",@"SHT_NOTE"
	.sectionflags	@"SHF_NOTE_NV_TKINFO"
	.tkinfo
        /*0018*/ 	.word	0x00000002
        /*0030*/ 	.string	""
        /*0030*/ 	.string	"ptxas"
        /*0030*/ 	.string	"Cuda compilation tools, release 13.0, V13.0.88"
        /*0030*/ 	.string	"Build cuda_13.0.r13.0/compiler.36424714_0"
        /*0030*/ 	.string	"-arch sm_100 -m 64 "



//--------------------- .note.nv.cuinfo           --------------------------
	.section	.note.nv.cuinfo,"",@"SHT_NOTE"
	.sectionflags	@"SHF_NOTE_NV_CUINFO"
        /*0018*/ 	.short	0x0002
        /*001a*/ 	.short	0x0064
        /*001c*/ 	.short	0x0082
	.zero		2


//--------------------- .nv.info                  --------------------------
	.section	.nv.info,"",@"SHT_CUDA_INFO"
	.align	4


	//----- nvinfo : EIATTR_REGCOUNT
	.align		4
        /*0000*/ 	.byte	0x04, 0x2f
        /*0002*/ 	.short	(.L_1 - .L_0)
	.align		4
.L_0:
        /*0004*/ 	.word	index@(_Z10tensor_addPfS_S_i)
        /*0008*/ 	.word	0x0000000c


	//----- nvinfo : EIATTR_FRAME_SIZE
	.align		4
.L_1:
        /*000c*/ 	.byte	0x04, 0x11
        /*000e*/ 	.short	(.L_3 - .L_2)
	.align		4
.L_2:
        /*0010*/ 	.word	index@(_Z10tensor_addPfS_S_i)
        /*0014*/ 	.word	0x00000000


	//----- nvinfo : EIATTR_REGCOUNT
	.align		4
.L_3:
        /*0018*/ 	.byte	0x04, 0x2f
        /*001a*/ 	.short	(.L_5 - .L_4)
	.align		4
.L_4:
        /*001c*/ 	.word	index@(_Z10tensor_mulPfS_S_i)
        /*0020*/ 	.word	0x0000000c


	//----- nvinfo : EIATTR_FRAME_SIZE
	.align		4
.L_5:
        /*0024*/ 	.byte	0x04, 0x11
        /*0026*/ 	.short	(.L_7 - .L_6)
	.align		4
.L_6:
        /*0028*/ 	.word	index@(_Z10tensor_mulPfS_S_i)
        /*002c*/ 	.word	0x00000000


	//----- nvinfo : EIATTR_REGCOUNT
	.align		4
.L_7:
        /*0030*/ 	.byte	0x04, 0x2f
        /*0032*/ 	.short	(.L_9 - .L_8)
	.align		4
.L_8:
        /*0034*/ 	.word	index@(_Z14tensor_reshapePfS_ii)
        /*0038*/ 	.word	0x0000000c


	//----- nvinfo : EIATTR_FRAME_SIZE
	.align		4
.L_9:
        /*003c*/ 	.byte	0x04, 0x11
        /*003e*/ 	.short	(.L_11 - .L_10)
	.align		4
.L_10:
        /*0040*/ 	.word	index@(_Z14tensor_reshapePfS_ii)
        /*0044*/ 	.word	0x00000000


	//----- nvinfo : EIATTR_MIN_STACK_SIZE
	.align		4
.L_11:
        /*0048*/ 	.byte	0x04, 0x12
        /*004a*/ 	.short	(.L_13 - .L_12)
	.align		4
.L_12:
        /*004c*/ 	.word	index@(_Z14tensor_reshapePfS_ii)
        /*0050*/ 	.word	0x00000000


	//----- nvinfo : EIATTR_MIN_STACK_SIZE
	.align		4
.L_13:
        /*0054*/ 	.byte	0x04, 0x12
        /*0056*/ 	.short	(.L_15 - .L_14)
	.align		4
.L_14:
        /*0058*/ 	.word	index@(_Z10tensor_mulPfS_S_i)
        /*005c*/ 	.word	0x00000000


	//----- nvinfo : EIATTR_MIN_STACK_SIZE
	.align		4
.L_15:
        /*0060*/ 	.byte	0x04, 0x12
        /*0062*/ 	.short	(.L_17 - .L_16)
	.align		4
.L_16:
        /*0064*/ 	.word	index@(_Z10tensor_addPfS_S_i)
        /*0068*/ 	.word	0x00000000
.L_17:


//--------------------- .nv.compat                --------------------------
	.section	.nv.compat,"",@"SHT_CUDA_COMPAT_INFO"
	.align	4
        /*0000*/ 	.byte	0x02, 0x09, 0x00, 0x00, 0x02, 0x02, 0x01, 0x00, 0x02, 0x05, 0x05, 0x00, 0x03, 0x07, 0x01, 0x01
        /*0010*/ 	.byte	0x02, 0x03, 0x00, 0x00, 0x02, 0x06, 0x01, 0x00, 0x04, 0x0b, 0x08, 0x00, 0x09, 0x00, 0x00, 0x00
        /*0020*/ 	.byte	0x00, 0x00, 0x00, 0x00


//--------------------- .nv.info._Z14tensor_reshapePfS_ii --------------------------
	.section	.nv.info._Z14tensor_reshapePfS_ii,"",@"SHT_CUDA_INFO"
	.sectionflags	@""
	.align	4


	//----- nvinfo : EIATTR_CUDA_API_VERSION
	.align		4
        /*0000*/ 	.byte	0x04, 0x37
        /*0002*/ 	.short	(.L_19 - .L_18)
.L_18:
        /*0004*/ 	.word	0x00000082


	//----- nvinfo : EIATTR_KPARAM_INFO
	.align		4
.L_19:
        /*0008*/ 	.byte	0x04, 0x17
        /*000a*/ 	.short	(.L_21 - .L_20)
.L_20:
        /*000c*/ 	.word	0x00000000
        /*0010*/ 	.short	0x0003
        /*0012*/ 	.short	0x0014
        /*0014*/ 	.byte	0x00, 0xf0, 0x11, 0x00


	//----- nvinfo : EIATTR_KPARAM_INFO
	.align		4
.L_21:
        /*0018*/ 	.byte	0x04, 0x17
        /*001a*/ 	.short	(.L_23 - .L_22)
.L_22:
        /*001c*/ 	.word	0x00000000
        /*0020*/ 	.short	0x0002
        /*0022*/ 	.short	0x0010
        /*0024*/ 	.byte	0x00, 0xf0, 0x11, 0x00


	//----- nvinfo : EIATTR_KPARAM_INFO
	.align		4
.L_23:
        /*0028*/ 	.byte	0x04, 0x17
        /*002a*/ 	.short	(.L_25 - .L_24)
.L_24:
        /*002c*/ 	.word	0x00000000
        /*0030*/ 	.short	0x0001
        /*0032*/ 	.short	0x0008
        /*0034*/ 	.byte	0x00, 0xf5, 0x21, 0x00


	//----- nvinfo : EIATTR_KPARAM_INFO
	.align		4
.L_25:
        /*0038*/ 	.byte	0x04, 0x17
        /*003a*/ 	.short	(.L_27 - .L_26)
.L_26:
        /*003c*/ 	.word	0x00000000
        /*0040*/ 	.short	0x0000
        /*0042*/ 	.short	0x0000
        /*0044*/ 	.byte	0x00, 0xf5, 0x21, 0x00


	//----- nvinfo : EIATTR_SPARSE_MMA_MASK
	.align		4
.L_27:
        /*0048*/ 	.byte	0x03, 0x50
        /*004a*/ 	.short	0x0000


	//----- nvinfo : EIATTR_MAXREG_COUNT
	.align		4
        /*004c*/ 	.byte	0x03, 0x1b
        /*004e*/ 	.short	0x00ff


	//----- nvinfo : EIATTR_MERCURY_ISA_VERSION
	.align		4
        /*0050*/ 	.byte	0x03, 0x5f
        /*0052*/ 	.short	0x0101


	//----- nvinfo : EIATTR_VRC_CTA_INIT_COUNT
	.align		4
        /*0054*/ 	.byte	0x02, 0x4a
	.zero		1
	.zero		1


	//----- nvinfo : EIATTR_EXIT_INSTR_OFFSETS
	.align		4
        /*0058*/ 	.byte	0x04, 0x1c
        /*005a*/ 	.short	(.L_29 - .L_28)


	//   ....[0]....
.L_28:
        /*005c*/ 	.word	0x00000070


	//   ....[1]....
        /*0060*/ 	.word	0x00000250


	//----- nvinfo : EIATTR_CBANK_PARAM_SIZE
	.align		4
.L_29:
        /*0064*/ 	.byte	0x03, 0x19
        /*0066*/ 	.short	0x0018


	//----- nvinfo : EIATTR_PARAM_CBANK
	.align		4
        /*0068*/ 	.byte	0x04, 0x0a
        /*006a*/ 	.short	(.L_31 - .L_30)
	.align		4
.L_30:
        /*006c*/ 	.word	index@(.nv.constant0._Z14tensor_reshapePfS_ii)
        /*0070*/ 	.short	0x0380
        /*0072*/ 	.short	0x0018


	//----- nvinfo : EIATTR_SW_WAR
	.align		4
.L_31:
        /*0074*/ 	.byte	0x04, 0x36
        /*0076*/ 	.short	(.L_33 - .L_32)
.L_32:
        /*0078*/ 	.word	0x00000008
.L_33:


//--------------------- .nv.info._Z10tensor_mulPfS_S_i --------------------------
	.section	.nv.info._Z10tensor_mulPfS_S_i,"",@"SHT_CUDA_INFO"
	.sectionflags	@""
	.align	4


	//----- nvinfo : EIATTR_CUDA_API_VERSION
	.align		4
        /*0000*/ 	.byte	0x04, 0x37
        /*0002*/ 	.short	(.L_35 - .L_34)
.L_34:
        /*0004*/ 	.word	0x00000082


	//----- nvinfo : EIATTR_KPARAM_INFO
	.align		4
.L_35:
        /*0008*/ 	.byte	0x04, 0x17
        /*000a*/ 	.short	(.L_37 - .L_36)
.L_36:
        /*000c*/ 	.word	0x00000000
        /*0010*/ 	.short	0x0003
        /*0012*/ 	.short	0x0018
        /*0014*/ 	.byte	0x00, 0xf0, 0x11, 0x00


	//----- nvinfo : EIATTR_KPARAM_INFO
	.align		4
.L_37:
        /*0018*/ 	.byte	0x04, 0x17
        /*001a*/ 	.short	(.L_39 - .L_38)
.L_38:
        /*001c*/ 	.word	0x00000000
        /*0020*/ 	.short	0x0002
        /*0022*/ 	.short	0x0010
        /*0024*/ 	.byte	0x00, 0xf5, 0x21, 0x00


	//----- nvinfo : EIATTR_KPARAM_INFO
	.align		4
.L_39:
        /*0028*/ 	.byte	0x04, 0x17
        /*002a*/ 	.short	(.L_41 - .L_40)
.L_40:
        /*002c*/ 	.word	0x00000000
        /*0030*/ 	.short	0x0001
        /*0032*/ 	.short	0x0008
        /*0034*/ 	.byte	0x00, 0xf5, 0x21, 0x00


	//----- nvinfo : EIATTR_KPARAM_INFO
	.align		4
.L_41:
        /*0038*/ 	.byte	0x04, 0x17
        /*003a*/ 	.short	(.L_43 - .L_42)
.L_42:
        /*003c*/ 	.word	0x00000000
        /*0040*/ 	.short	0x0000
        /*0042*/ 	.short	0x0000
        /*0044*/ 	.byte	0x00, 0xf5, 0x21, 0x00


	//----- nvinfo : EIATTR_SPARSE_MMA_MASK
	.align		4
.L_43:
        /*0048*/ 	.byte	0x03, 0x50
        /*004a*/ 	.short	0x0000


	//----- nvinfo : EIATTR_MAXREG_COUNT
	.align		4
        /*004c*/ 	.byte	0x03, 0x1b
        /*004e*/ 	.short	0x00ff


	//----- nvinfo : EIATTR_MERCURY_ISA_VERSION
	.align		4
        /*0050*/ 	.byte	0x03, 0x5f
        /*0052*/ 	.short	0x0101


	//----- nvinfo : EIATTR_VRC_CTA_INIT_COUNT
	.align		4
        /*0054*/ 	.byte	0x02, 0x4a
	.zero		1
	.zero		1


	//----- nvinfo : EIATTR_EXIT_INSTR_OFFSETS
	.align		4
        /*0058*/ 	.byte	0x04, 0x1c
        /*005a*/ 	.short	(.L_45 - .L_44)


	//   ....[0]....
.L_44:
        /*005c*/ 	.word	0x00000070


	//   ....[1]....
        /*0060*/ 	.word	0x00000130


	//----- nvinfo : EIATTR_CBANK_PARAM_SIZE
	.align		4
.L_45:
        /*0064*/ 	.byte	0x03, 0x19
        /*0066*/ 	.short	0x001c


	//----- nvinfo : EIATTR_PARAM_CBANK
	.align		4
        /*0068*/ 	.byte	0x04, 0x0a
        /*006a*/ 	.short	(.L_47 - .L_46)
	.align		4
.L_46:
        /*006c*/ 	.word	index@(.nv.constant0._Z10tensor_mulPfS_S_i)
        /*0070*/ 	.short	0x0380
        /*0072*/ 	.short	0x001c


	//----- nvinfo : EIATTR_SW_WAR
	.align		4
.L_47:
        /*0074*/ 	.byte	0x04, 0x36
        /*0076*/ 	.short	(.L_49 - .L_48)
.L_48:
        /*0078*/ 	.word	0x00000008
.L_49:


//--------------------- .nv.info._Z10tensor_addPfS_S_i --------------------------
	.section	.nv.info._Z10tensor_addPfS_S_i,"",@"SHT_CUDA_INFO"
	.sectionflags	@""
	.align	4


	//----- nvinfo : EIATTR_CUDA_API_VERSION
	.align		4
        /*0000*/ 	.byte	0x04, 0x37
        /*0002*/ 	.short	(.L_51 - .L_50)
.L_50:
        /*0004*/ 	.word	0x00000082


	//----- nvinfo : EIATTR_KPARAM_INFO
	.align		4
.L_51:
        /*0008*/ 	.byte	0x04, 0x17
        /*000a*/ 	.short	(.L_53 - .L_52)
.L_52:
        /*000c*/ 	.word	0x00000000
        /*0010*/ 	.short	0x0003
        /*0012*/ 	.short	0x0018
        /*0014*/ 	.byte	0x00, 0xf0, 0x11, 0x00


	//----- nvinfo : EIATTR_KPARAM_INFO
	.align		4
.L_53:
        /*0018*/ 	.byte	0x04, 0x17
        /*001a*/ 	.short	(.L_55 - .L_54)
.L_54:
        /*001c*/ 	.word	0x00000000
        /*0020*/ 	.short	0x0002
        /*0022*/ 	.short	0x0010
        /*0024*/ 	.byte	0x00, 0xf5, 0x21, 0x00


	//----- nvinfo : EIATTR_KPARAM_INFO
	.align		4
.L_55:
        /*0028*/ 	.byte	0x04, 0x17
        /*002a*/ 	.short	(.L_57 - .L_56)
.L_56:
        /*002c*/ 	.word	0x00000000
        /*0030*/ 	.short	0x0001
        /*0032*/ 	.short	0x0008
        /*0034*/ 	.byte	0x00, 0xf5, 0x21, 0x00


	//----- nvinfo : EIATTR_KPARAM_INFO
	.align		4
.L_57:
        /*0038*/ 	.byte	0x04, 0x17
        /*003a*/ 	.short	(.L_59 - .L_58)
.L_58:
        /*003c*/ 	.word	0x00000000
        /*0040*/ 	.short	0x0000
        /*0042*/ 	.short	0x0000
        /*0044*/ 	.byte	0x00, 0xf5, 0x21, 0x00


	//----- nvinfo : EIATTR_SPARSE_MMA_MASK
	.align		4
.L_59:
        /*0048*/ 	.byte	0x03, 0x50
        /*004a*/ 	.short	0x0000


	//----- nvinfo : EIATTR_MAXREG_COUNT
	.align		4
        /*004c*/ 	.byte	0x03, 0x1b
        /*004e*/ 	.short	0x00ff


	//----- nvinfo : EIATTR_MERCURY_ISA_VERSION
	.align		4
        /*0050*/ 	.byte	0x03, 0x5f
        /*0052*/ 	.short	0x0101


	//----- nvinfo : EIATTR_VRC_CTA_INIT_COUNT
	.align		4
        /*0054*/ 	.byte	0x02, 0x4a
	.zero		1
	.zero		1


	//----- nvinfo : EIATTR_EXIT_INSTR_OFFSETS
	.align		4
        /*0058*/ 	.byte	0x04, 0x1c
        /*005a*/ 	.short	(.L_61 - .L_60)


	//   ....[0]....
.L_60:
        /*005c*/ 	.word	0x00000070


	//   ....[1]....
        /*0060*/ 	.word	0x00000130


	//----- nvinfo : EIATTR_CBANK_PARAM_SIZE
	.align		4
.L_61:
        /*0064*/ 	.byte	0x03, 0x19
        /*0066*/ 	.short	0x001c


	//----- nvinfo : EIATTR_PARAM_CBANK
	.align		4
        /*0068*/ 	.byte	0x04, 0x0a
        /*006a*/ 	.short	(.L_63 - .L_62)
	.align		4
.L_62:
        /*006c*/ 	.word	index@(.nv.constant0._Z10tensor_addPfS_S_i)
        /*0070*/ 	.short	0x0380
        /*0072*/ 	.short	0x001c


	//----- nvinfo : EIATTR_SW_WAR
	.align		4
.L_63:
        /*0074*/ 	.byte	0x04, 0x36
        /*0076*/ 	.short	(.L_65 - .L_64)
.L_64:
        /*0078*/ 	.word	0x00000008
.L_65:


//--------------------- .nv.callgraph             --------------------------
	.section	.nv.callgraph,"",@"SHT_CUDA_CALLGRAPH"
	.align	4
	.sectionentsize	8
	.align		4
        /*0000*/ 	.word	0x00000000
	.align		4
        /*0004*/ 	.word	0xffffffff
	.align		4
        /*0008*/ 	.word	0x00000000
	.align		4
        /*000c*/ 	.word	0xfffffffe
	.align		4
        /*0010*/ 	.word	0x00000000
	.align		4
        /*0014*/ 	.word	0xfffffffd
	.align		4
        /*0018*/ 	.word	0x00000000
	.align		4
        /*001c*/ 	.word	0xfffffffc


//--------------------- .text._Z14tensor_reshapePfS_ii --------------------------
	.section	.text._Z14tensor_reshapePfS_ii,"ax",@progbits
	.align	128
        .global         _Z14tensor_reshapePfS_ii
        .type           _Z14tensor_reshapePfS_ii,@function
        .size           _Z14tensor_reshapePfS_ii,(.L_x_3 - _Z14tensor_reshapePfS_ii)
        .other          _Z14tensor_reshapePfS_ii,@"STO_CUDA_ENTRY STV_DEFAULT"
_Z14tensor_reshapePfS_ii:
.text._Z14tensor_reshapePfS_ii:
[----:B------:R-:W-:Y:S01]  /*0000*/  LDC R1, c[0x0][0x37c] ;  /* 0x0000df00ff017b82 */ /* 0x000fe20000000800 */
[----:B------:R-:W0:Y:S07]  /*0010*/  S2R R0, SR_TID.X ;  /* 0x0000000000007919 */ /* 0x000e2e0000002100 */
[----:B------:R-:W0:Y:S01]  /*0020*/  S2UR UR4, SR_CTAID.X ;  /* 0x00000000000479c3 */ /* 0x000e220000002500 */
[----:B------:R-:W1:Y:S07]  /*0030*/  LDCU UR5, c[0x0][0x394] ;  /* 0x00007280ff0577ac */ /* 0x000e6e0008000800 */
[----:B------:R-:W0:Y:S02]  /*0040*/  LDC R7, c[0x0][0x360] ;  /* 0x0000d800ff077b82 */ /* 0x000e240000000800 */
[----:B0-----:R-:W-:-:S05]  /*0050*/  IMAD R7, R7, UR4, R0 ;  /* 0x0000000407077c24 */ /* 0x001fca000f8e0200 */
[----:B-1----:R-:W-:-:S13]  /*0060*/  ISETP.GE.AND P0, PT, R7, UR5, PT ;  /* 0x0000000507007c0c */ /* 0x002fda000bf06270 */
[----:B------:R-:W-:Y:S05]  /*0070*/  @P0 EXIT ;  /* 0x000000000000094d */ /* 0x000fea0003800000 */
[----:B------:R-:W0:Y:S01]  /*0080*/  LDC R6, c[0x0][0x390] ;  /* 0x0000e400ff067b82 */ /* 0x000e220000000800 */
[----:B------:R-:W-:Y:S01]  /*0090*/  ISETP.GE.AND P2, PT, R7, RZ, PT ;  /* 0x000000ff0700720c */ /* 0x000fe20003f46270 */
[----:B------:R-:W1:Y:S01]  /*00a0*/  LDCU.64 UR4, c[0x0][0x358] ;  /* 0x00006b00ff0477ac */ /* 0x000e620008000a00 */
[----:B0-----:R-:W-:-:S04]  /*00b0*/  IABS R5, R6 ;  /* 0x0000000600057213 */ /* 0x001fc80000000000 */
[----:B------:R-:W0:Y:S08]  /*00c0*/  I2F.RP R0, R5 ;  /* 0x0000000500007306 */ /* 0x000e300000209400 */
[----:B0-----:R-:W0:Y:S02]  /*00d0*/  MUFU.RCP R0, R0 ;  /* 0x0000000000007308 */ /* 0x001e240000001000 */
[----:B0-----:R-:W-:-:S06]  /*00e0*/  VIADD R2, R0, 0xffffffe ;  /* 0x0ffffffe00027836 */ /* 0x001fcc0000000000 */
[----:B------:R0:W2:Y:S02]  /*00f0*/  F2I.FTZ.U32.TRUNC.NTZ R3, R2 ;  /* 0x0000000200037305 */ /* 0x0000a4000021f000 */
[----:B0-----:R-:W-:Y:S01]  /*0100*/  IMAD.MOV.U32 R2, RZ, RZ, RZ ;  /* 0x000000ffff027224 */ /* 0x001fe200078e00ff */
[----:B--2---:R-:W-:-:S05]  /*0110*/  IADD3 R4, PT, PT, RZ, -R3, RZ ;  /* 0x80000003ff047210 */ /* 0x004fca0007ffe0ff */
[----:B------:R-:W-:Y:S01]  /*0120*/  IMAD R9, R4, R5, RZ ;  /* 0x0000000504097224 */ /* 0x000fe200078e02ff */
[----:B------:R-:W-:-:S03]  /*0130*/  IABS R4, R7 ;  /* 0x0000000700047213 */ /* 0x000fc60000000000 */
[----:B------:R-:W-:-:S06]  /*0140*/  IMAD.HI.U32 R3, R3, R9, R2 ;  /* 0x0000000903037227 */ /* 0x000fcc00078e0002 */
[----:B------:R-:W-:-:S05]  /*0150*/  IMAD.HI.U32 R3, R3, R4, RZ ;  /* 0x0000000403037227 */ /* 0x000fca00078e00ff */
[----:B------:R-:W-:-:S05]  /*0160*/  IADD3 R3, PT, PT, -R3, RZ, RZ ;  /* 0x000000ff03037210 */ /* 0x000fca0007ffe1ff */
[C---:B------:R-:W-:Y:S02]  /*0170*/  IMAD R0, R5.reuse, R3, R4 ;  /* 0x0000000305007224 */ /* 0x040fe400078e0204 */
[----:B------:R-:W0:Y:S03]  /*0180*/  LDC.64 R2, c[0x0][0x380] ;  /* 0x0000e000ff027b82 */ /* 0x000e260000000a00 */
[----:B------:R-:W-:-:S13]  /*0190*/  ISETP.GT.U32.AND P0, PT, R5, R0, PT ;  /* 0x000000000500720c */ /* 0x000fda0003f04070 */
[----:B------:R-:W-:Y:S01]  /*01a0*/  @!P0 IMAD.IADD R0, R0, 0x1, -R5 ;  /* 0x0000000100008824 */ /* 0x000fe200078e0a05 */
[----:B------:R-:W-:-:S04]  /*01b0*/  ISETP.NE.AND P0, PT, R6, RZ, PT ;  /* 0x000000ff0600720c */ /* 0x000fc80003f05270 */
[----:B------:R-:W-:-:S13]  /*01c0*/  ISETP.GT.U32.AND P1, PT, R5, R0, PT ;  /* 0x000000000500720c */ /* 0x000fda0003f24070 */
[----:B------:R-:W-:Y:S02]  /*01d0*/  @!P1 IADD3 R0, PT, PT, R0, -R5, RZ ;  /* 0x8000000500009210 */ /* 0x000fe40007ffe0ff */
[----:B------:R-:W2:Y:S03]  /*01e0*/  LDC.64 R4, c[0x0][0x388] ;  /* 0x0000e200ff047b82 */ /* 0x000ea60000000a00 */
[----:B------:R-:W-:Y:S01]  /*01f0*/  @!P2 IMAD.MOV R0, RZ, RZ, -R0 ;  /* 0x000000ffff00a224 */ /* 0x000fe200078e0a00 */
[----:B------:R-:W-:-:S05]  /*0200*/  @!P0 LOP3.LUT R0, RZ, R6, RZ, 0x33, !PT ;  /* 0x00000006ff008212 */ /* 0x000fca00078e33ff */
[----:B0-----:R-:W-:-:S06]  /*0210*/  IMAD.WIDE R2, R0, 0x4, R2 ;  /* 0x0000000400027825 */ /* 0x001fcc00078e0202 */
[----:B-1----:R-:W3:Y:S01]  /*0220*/  LDG.E R3, desc[UR4][R2.64] ;  /* 0x0000000402037981 */ /* 0x002ee2000c1e1900 */
[----:B--2---:R-:W-:-:S05]  /*0230*/  IMAD.WIDE R4, R7, 0x4, R4 ;  /* 0x0000000407047825 */ /* 0x004fca00078e0204 */
[----:B---3--:R-:W-:Y:S01]  /*0240*/  STG.E desc[UR4][R4.64], R3 ;  /* 0x0000000304007986 */ /* 0x008fe2000c101904 */
[----:B------:R-:W-:Y:S05]  /*0250*/  EXIT ;  /* 0x000000000000794d */ /* 0x000fea0003800000 */
.L_x_0:
[----:B------:R-:W-:-:S00]  /*0260*/  BRA `(.L_x_0) ;  /* 0xfffffffc00fc7947 */ /* 0x000fc0000383ffff */
[----:B------:R-:W-:-:S00]  /*0270*/  NOP ;  /* 0x0000000000007918 */ /* 0x000fc00000000000 */
        /* <DEDUP_REMOVED lines=8> */
.L_x_3:


//--------------------- .text._Z10tensor_mulPfS_S_i --------------------------
	.section	.text._Z10tensor_mulPfS_S_i,"ax",@progbits
	.align	128
        .global         _Z10tensor_mulPfS_S_i
        .type           _Z10tensor_mulPfS_S_i,@function
        .size           _Z10tensor_mulPfS_S_i,(.L_x_4 - _Z10tensor_mulPfS_S_i)
        .other          _Z10tensor_mulPfS_S_i,@"STO_CUDA_ENTRY STV_DEFAULT"
_Z10tensor_mulPfS_S_i:
.text._Z10tensor_mulPfS_S_i:
        /* <DEDUP_REMOVED lines=8> */
[----:B------:R-:W0:Y:S01]  /*0080*/  LDC.64 R2, c[0x0][0x380] ;  /* 0x0000e000ff027b82 */ /* 0x000e220000000a00 */
[----:B------:R-:W1:Y:S07]  /*0090*/  LDCU.64 UR4, c[0x0][0x358] ;  /* 0x00006b00ff0477ac */ /* 0x000e6e0008000a00 */
[----:B------:R-:W2:Y:S08]  /*00a0*/  LDC.64 R4, c[0x0][0x388] ;  /* 0x0000e200ff047b82 */ /* 0x000eb00000000a00 */
[----:B------:R-:W3:Y:S01]  /*00b0*/  LDC.64 R6, c[0x0][0x390] ;  /* 0x0000e400ff067b82 */ /* 0x000ee20000000a00 */
[----:B0-----:R-:W-:-:S06]  /*00c0*/  IMAD.WIDE R2, R9, 0x4, R2 ;  /* 0x0000000409027825 */ /* 0x001fcc00078e0202 */
[----:B-1----:R-:W4:Y:S01]  /*00d0*/  LDG.E R2, desc[UR4][R2.64] ;  /* 0x0000000402027981 */ /* 0x002f22000c1e1900 */
[----:B--2---:R-:W-:-:S06]  /*00e0*/  IMAD.WIDE R4, R9, 0x4, R4 ;  /* 0x0000000409047825 */ /* 0x004fcc00078e0204 */
[----:B------:R-:W4:Y:S01]  /*00f0*/  LDG.E R5, desc[UR4][R4.64] ;  /* 0x0000000404057981 */ /* 0x000f22000c1e1900 */
[----:B---3--:R-:W-:-:S04]  /*0100*/  IMAD.WIDE R6, R9, 0x4, R6 ;  /* 0x0000000409067825 */ /* 0x008fc800078e0206 */
[----:B----4-:R-:W-:-:S05]  /*0110*/  FMUL R9, R2, R5 ;  /* 0x0000000502097220 */ /* 0x010fca0000400000 */
[----:B------:R-:W-:Y:S01]  /*0120*/  STG.E desc[UR4][R6.64], R9 ;  /* 0x0000000906007986 */ /* 0x000fe2000c101904 */
[----:B------:R-:W-:Y:S05]  /*0130*/  EXIT ;  /* 0x000000000000794d */ /* 0x000fea0003800000 */
.L_x_1:
        /* <DEDUP_REMOVED lines=12> */
.L_x_4:


//--------------------- .text._Z10tensor_addPfS_S_i --------------------------
	.section	.text._Z10tensor_addPfS_S_i,"ax",@progbits
	.align	128
        .global         _Z10tensor_addPfS_S_i
        .type           _Z10tensor_addPfS_S_i,@function
        .size           _Z10tensor_addPfS_S_i,(.L_x_5 - _Z10tensor_addPfS_S_i)
        .other          _Z10tensor_addPfS_S_i,@"STO_CUDA_ENTRY STV_DEFAULT"
_Z10tensor_addPfS_S_i:
.text._Z10tensor_addPfS_S_i:
        /* <DEDUP_REMOVED lines=17> */
[----:B----4-:R-:W-:-:S05]  /*0110*/  FADD R9, R2, R5 ;  /* 0x0000000502097221 */ /* 0x010fca0000000000 */
[----:B------:R-:W-:Y:S01]  /*0120*/  STG.E desc[UR4][R6.64], R9 ;  /* 0x0000000906007986 */ /* 0x000fe2000c101904 */
[----:B------:R-:W-:Y:S05]  /*0130*/  EXIT ;  /* 0x000000000000794d */ /* 0x000fea0003800000 */
.L_x_2:
        /* <DEDUP_REMOVED lines=12> */
.L_x_5:


//--------------------- .nv.shared.reserved.0     --------------------------
	.section	.nv.shared.reserved.0,"aw",@nobits
	.weak		__nv_reservedSMEM_offset_0_alias
	.size		__nv_reservedSMEM_offset_0_alias, 0, 64
	.other		__nv_reservedSMEM_offset_0_alias,@"STO_CUDA_RESERVED_SHARED STV_DEFAULT"
__nv_reservedSMEM_offset_0_alias:
	.zero		0
	.zero		64


//--------------------- .nv.constant0._Z14tensor_reshapePfS_ii --------------------------
	.section	.nv.constant0._Z14tensor_reshapePfS_ii,"a",@progbits
	.sectionflags	@""
	.align	4
.nv.constant0._Z14tensor_reshapePfS_ii:
	.zero		920


//--------------------- .nv.constant0._Z10tensor_mulPfS_S_i --------------------------
	.section	.nv.constant0._Z10tensor_mulPfS_S_i,"a",@progbits
	.sectionflags	@""
	.align	4
.nv.constant0._Z10tensor_mulPfS_S_i:
	.zero		924


//--------------------- .nv.constant0._Z10tensor_addPfS_S_i --------------------------
	.section	.nv.constant0._Z10tensor_addPfS_S_i,"a",@progbits
	.sectionflags	@""
	.align	4
.nv.constant0._Z10tensor_addPfS_S_i:
	.zero		924


//--------------------- SYMBOLS --------------------------

	.type		.nv.reservedSmem.offset0,@object
	.size		.nv.reservedSmem.offset0,0x4
